//
// Generated by NVIDIA NVVM Compiler
//
// Compiler Build ID: CL-36424714
// Cuda compilation tools, release 13.0, V13.0.88
// Based on NVVM 20.0.0
//

.version 9.0
.target sm_100
.address_size 64

	// .globl	vecAdd

.visible .entry vecAdd(
	.param .u64 .ptr .align 1 vecAdd_param_0,
	.param .u64 .ptr .align 1 vecAdd_param_1,
	.param .u64 .ptr .align 1 vecAdd_param_2,
	.param .u32 vecAdd_param_3
)
{
	.reg .pred 	%p<2>;
	.reg .b32 	%r<9>;
	.reg .b64 	%rd<11>;

	ld.param.u64 	%rd1, [vecAdd_param_0];
	ld.param.u64 	%rd2, [vecAdd_param_1];
	ld.param.u64 	%rd3, [vecAdd_param_2];
	ld.param.u32 	%r2, [vecAdd_param_3];
	mov.u32 	%r3, %ntid.x;
	mov.u32 	%r4, %ctaid.x;
	mov.u32 	%r5, %tid.x;
	mad.lo.s32 	%r1, %r3, %r4, %r5;
	setp.ge.s32 	%p1, %r1, %r2;
	@%p1 bra 	$L__BB0_2;
	cvta.to.global.u64 	%rd4, %rd1;
	cvta.to.global.u64 	%rd5, %rd2;
	cvta.to.global.u64 	%rd6, %rd3;
	mul.wide.s32 	%rd7, %r1, 4;
	add.s64 	%rd8, %rd4, %rd7;
	ld.global.u32 	%r6, [%rd8];
	add.s64 	%rd9, %rd5, %rd7;
	ld.global.u32 	%r7, [%rd9];
	add.s32 	%r8, %r7, %r6;
	add.s64 	%rd10, %rd6, %rd7;
	st.global.u32 	[%rd10], %r8;
$L__BB0_2:
	ret;

}


// ===== COMPILED SASS (sm_100) =====

	.target	sm_100

	.elftype	@"ET_EXEC"


//--------------------- .note.nv.tkinfo           --------------------------
	.section	.note.nv.tkinfo,"",@"SHT_NOTE"
	.sectionflags	@"SHF_NOTE_NV_TKINFO"
	.tkinfo
        /*0018*/ 	.word	0x00000002
        /*0030*/ 	.string	""
        /*0030*/ 	.string	"ptxas"
        /*0030*/ 	.string	"Cuda compilation tools, release 13.0, V13.0.88"
        /*0030*/ 	.string	"Build cuda_13.0.r13.0/compiler.36424714_0"
        /*0030*/ 	.string	"-arch sm_100 -m 64 "



//--------------------- .note.nv.cuinfo           --------------------------
	.section	.note.nv.cuinfo,"",@"SHT_NOTE"
	.sectionflags	@"SHF_NOTE_NV_CUINFO"
        /*0018*/ 	.short	0x0002
        /*001a*/ 	.short	0x0064
        /*001c*/ 	.short	0x0082
	.zero		2


//--------------------- .nv.info                  --------------------------
	.section	.nv.info,"",@"SHT_CUDA_INFO"
	.align	4


	//----- nvinfo : EIATTR_REGCOUNT
	.align		4
        /*0000*/ 	.byte	0x04, 0x2f
        /*0002*/ 	.short	(.L_1 - .L_0)
	.align		4
.L_0:
        /*0004*/ 	.word	index@(vecAdd)
        /*0008*/ 	.word	0x0000000c


	//----- nvinfo : EIATTR_FRAME_SIZE
	.align		4
.L_1:
        /*000c*/ 	.byte	0x04, 0x11
        /*000e*/ 	.short	(.L_3 - .L_2)
	.align		4
.L_2:
        /*0010*/ 	.word	index@(vecAdd)
        /*0014*/ 	.word	0x00000000


	//----- nvinfo : EIATTR_MIN_STACK_SIZE
	.align		4
.L_3:
        /*0018*/ 	.byte	0x04, 0x12
        /*001a*/ 	.short	(.L_5 - .L_4)
	.align		4
.L_4:
        /*001c*/ 	.word	index@(vecAdd)
        /*0020*/ 	.word	0x00000000
.L_5:


//--------------------- .nv.compat                --------------------------
	.section	.nv.compat,"",@"SHT_CUDA_COMPAT_INFO"
	.align	4
        /*0000*/ 	.byte	0x02, 0x09, 0x00, 0x00, 0x02, 0x02, 0x01, 0x00, 0x02, 0x05, 0x05, 0x00, 0x03, 0x07, 0x01, 0x01
        /*0010*/ 	.byte	0x02, 0x03, 0x00, 0x00, 0x02, 0x06, 0x01, 0x00, 0x04, 0x0b, 0x08, 0x00, 0x09, 0x00, 0x00, 0x00
        /*0020*/ 	.byte	0x00, 0x00, 0x00, 0x00


//--------------------- .nv.info.vecAdd           --------------------------
	.section	.nv.info.vecAdd,"",@"SHT_CUDA_INFO"
	.sectionflags	@""
	.align	4


	//----- nvinfo : EIATTR_CUDA_API_VERSION
	.align		4
        /*0000*/ 	.byte	0x04, 0x37
        /*0002*/ 	.short	(.L_7 - .L_6)
.L_6:
        /*0004*/ 	.word	0x00000082


	//----- nvinfo : EIATTR_KPARAM_INFO
	.align		4
.L_7:
        /*0008*/ 	.byte	0x04, 0x17
        /*000a*/ 	.short	(.L_9 - .L_8)
.L_8:
        /*000c*/ 	.word	0x00000000
        /*0010*/ 	.short	0x0003
        /*0012*/ 	.short	0x0018
        /*0014*/ 	.byte	0x00, 0xf0, 0x11, 0x00


	//----- nvinfo : EIATTR_KPARAM_INFO
	.align		4
.L_9:
        /*0018*/ 	.byte	0x04, 0x17
        /*001a*/ 	.short	(.L_11 - .L_10)
.L_10:
        /*001c*/ 	.word	0x00000000
        /*0020*/ 	.short	0x0002
        /*0022*/ 	.short	0x0010
        /*0024*/ 	.byte	0x00, 0xf5, 0x21, 0x00


	//----- nvinfo : EIATTR_KPARAM_INFO
	.align		4
.L_11:
        /*0028*/ 	.byte	0x04, 0x17
        /*002a*/ 	.short	(.L_13 - .L_12)
.L_12:
        /*002c*/ 	.word	0x00000000
        /*0030*/ 	.short	0x0001
        /*0032*/ 	.short	0x0008
        /*0034*/ 	.byte	0x00, 0xf5, 0x21, 0x00


	//----- nvinfo : EIATTR_KPARAM_INFO
	.align		4
.L_13:
        /*0038*/ 	.byte	0x04, 0x17
        /*003a*/ 	.short	(.L_15 - .L_14)
.L_14:
        /*003c*/ 	.word	0x00000000
        /*0040*/ 	.short	0x0000
        /*0042*/ 	.short	0x0000
        /*0044*/ 	.byte	0x00, 0xf5, 0x21, 0x00


	//----- nvinfo : EIATTR_SPARSE_MMA_MASK
	.align		4
.L_15:
        /*0048*/ 	.byte	0x03, 0x50
        /*004a*/ 	.short	0x0000


	//----- nvinfo : EIATTR_MAXREG_COUNT
	.align		4
        /*004c*/ 	.byte	0x03, 0x1b
        /*004e*/ 	.short	0x00ff


	//----- nvinfo : EIATTR_MERCURY_ISA_VERSION
	.align		4
        /*0050*/ 	.byte	0x03, 0x5f
        /*0052*/ 	.short	0x0101


	//----- nvinfo : EIATTR_VRC_CTA_INIT_COUNT
	.align		4
        /*0054*/ 	.byte	0x02, 0x4a
	.zero		1
	.zero		1


	//----- nvinfo : EIATTR_EXIT_INSTR_OFFSETS
	.align		4
        /*0058*/ 	.byte	0x04, 0x1c
        /*005a*/ 	.short	(.L_17 - .L_16)


	//   ....[0]....
.L_16:
        /*005c*/ 	.word	0x00000070


	//   ....[1]....
        /*0060*/ 	.word	0x00000130


	//----- nvinfo : EIATTR_CBANK_PARAM_SIZE
	.align		4
.L_17:
        /*0064*/ 	.byte	0x03, 0x19
        /*0066*/ 	.short	0x001c


	//----- nvinfo : EIATTR_PARAM_CBANK
	.align		4
        /*0068*/ 	.byte	0x04, 0x0a
        /*006a*/ 	.short	(.L_19 - .L_18)
	.align		4
.L_18:
        /*006c*/ 	.word	index@(.nv.constant0.vecAdd)
        /*0070*/ 	.short	0x0380
        /*0072*/ 	.short	0x001c


	//----- nvinfo : EIATTR_SW_WAR
	.align		4
.L_19:
        /*0074*/ 	.byte	0x04, 0x36
        /*0076*/ 	.short	(.L_21 - .L_20)
.L_20:
        /*0078*/ 	.word	0x00000008
.L_21:


//--------------------- .nv.callgraph             --------------------------
	.section	.nv.callgraph,"",@"SHT_CUDA_CALLGRAPH"
	.align	4
	.sectionentsize	8
	.align		4
        /*0000*/ 	.word	0x00000000
	.align		4
        /*0004*/ 	.word	0xffffffff
	.align		4
        /*0008*/ 	.word	0x00000000
	.align		4
        /*000c*/ 	.word	0xfffffffe
	.align		4
        /*0010*/ 	.word	0x00000000
	.align		4
        /*0014*/ 	.word	0xfffffffd
	.align		4
        /*0018*/ 	.word	0x00000000
	.align		4
        /*001c*/ 	.word	0xfffffffc


//--------------------- .text.vecAdd              --------------------------
	.section	.text.vecAdd,"ax",@progbits
	.align	128
        .global         vecAdd
        .type           vecAdd,@function
        .size           vecAdd,(.L_x_1 - vecAdd)
        .other          vecAdd,@"STO_CUDA_ENTRY STV_DEFAULT"
vecAdd:
.text.vecAdd:
[----:B------:R-:W-:Y:S01]  /*0000*/  LDC R1, c[0x0][0x37c] ;  /* 0x0000df00ff017b82 */ /* 0x000fe20000000800 */
[----:B------:R-:W0:Y:S01]  /*0010*/  S2R R9, SR_CTAID.X ;  /* 0x0000000000097919 */ /* 0x000e220000002500 */
[----:B------:R-:W0:Y:S01]  /*0020*/  LDCU UR4, c[0x0][0x360] ;  /* 0x00006c00ff0477ac */ /* 0x000e220008000800 */
[----:B------:R-:W0:Y:S01]  /*0030*/  S2R R0, SR_TID.X ;  /* 0x0000000000007919 */ /* 0x000e220000002100 */
[----:B------:R-:W1:Y:S01]  /*0040*/  LDCU UR5, c[0x0][0x398] ;  /* 0x00007300ff0577ac */ /* 0x000e620008000800 */
[----:B0-----:R-:W-:-:S05]  /*0050*/  IMAD R9, R9, UR4, R0 ;  /* 0x0000000409097c24 */ /* 0x001fca000f8e0200 */
[----:B-1----:R-:W-:-:S13]  /*0060*/  ISETP.GE.AND P0, PT, R9, UR5, PT ;  /* 0x0000000509007c0c */ /* 0x002fda000bf06270 */
[----:B------:R-:W-:Y:S05]  /*0070*/  @P0 EXIT ;  /* 0x000000000000094d */ /* 0x000fea0003800000 */
[----:B------:R-:W0:Y:S01]  /*0080*/  LDC.64 R2, c[0x0][0x380] ;  /* 0x0000e000ff027b82 */ /* 0x000e220000000a00 */
[----:B------:R-:W1:Y:S07]  /*0090*/  LDCU.64 UR4, c[0x0][0x358] ;  /* 0x00006b00ff0477ac */ /* 0x000e6e0008000a00 */
[----:B------:R-:W2:Y:S08]  /*00a0*/  LDC.64 R4, c[0x0][0x388] ;  /* 0x0000e200ff047b82 */ /* 0x000eb00000000a00 */
[----:B------:R-:W3:Y:S01]  /*00b0*/  LDC.64 R6, c[0x0][0x390] ;  /* 0x0000e400ff067b82 */ /* 0x000ee20000000a00 */
[----:B0-----:R-:W-:-:S06]  /*00c0*/  IMAD.WIDE R2, R9, 0x4, R2 ;  /* 0x0000000409027825 */ /* 0x001fcc00078e0202 */
[----:B-1----:R-:W4:Y:S01]  /*00d0*/  LDG.E R2, desc[UR4][R2.64] ;  /* 0x0000000402027981 */ /* 0x002f22000c1e1900 */
[----:B--2---:R-:W-:-:S06]  /*00e0*/  IMAD.WIDE R4, R9, 0x4, R4 ;  /* 0x0000000409047825 */ /* 0x004fcc00078e0204 */
[----:B------:R-:W4:Y:S01]  /*00f0*/  LDG.E R5, desc[UR4][R4.64] ;  /* 0x0000000404057981 */ /* 0x000f22000c1e1900 */
[----:B---3--:R-:W-:Y:S01]  /*0100*/  IMAD.WIDE R6, R9, 0x4, R6 ;  /* 0x0000000409067825 */ /* 0x008fe200078e0206 */
[----:B----4-:R-:W-:-:S05]  /*0110*/  IADD3 R9, PT, PT, R2, R5, RZ ;  /* 0x0000000502097210 */ /* 0x010fca0007ffe0ff */
[----:B------:R-:W-:Y:S01]  /*0120*/  STG.E desc[UR4][R6.64], R9 ;  /* 0x0000000906007986 */ /* 0x000fe2000c101904 */
[----:B------:R-:W-:Y:S05]  /*0130*/  EXIT ;  /* 0x000000000000794d */ /* 0x000fea0003800000 */
.L_x_0:
[----:B------:R-:W-:-:S00]  /*0140*/  BRA `(.L_x_0) ;  /* 0xfffffffc00fc7947 */ /* 0x000fc0000383ffff */
[----:B------:R-:W-:-:S00]  /*0150*/  NOP ;  /* 0x0000000000007918 */ /* 0x000fc00000000000 */
        /* <DEDUP_REMOVED lines=10> */
.L_x_1:


//--------------------- .nv.shared.reserved.0     --------------------------
	.section	.nv.shared.reserved.0,"aw",@nobits
	.weak		__nv_reservedSMEM_offset_0_alias
	.size		__nv_reservedSMEM_offset_0_alias, 0, 64
	.other		__nv_reservedSMEM_offset_0_alias,@"STO_CUDA_RESERVED_SHARED STV_DEFAULT"
__nv_reservedSMEM_offset_0_alias:
	.zero		0
	.zero		64


//--------------------- .nv.constant0.vecAdd      --------------------------
	.section	.nv.constant0.vecAdd,"a",@progbits
	.sectionflags	@""
	.align	4
.nv.constant0.vecAdd:
	.zero		924


//--------------------- SYMBOLS --------------------------

	.type		.nv.reservedSmem.offset0,@object
	.size		.nv.reservedSmem.offset0,0x4
